//
// Generated by NVIDIA NVVM Compiler
//
// Compiler Build ID: CL-36424714
// Cuda compilation tools, release 13.0, V13.0.88
// Based on NVVM 20.0.0
//

.version 9.0
.target sm_100
.address_size 64

	// .globl	_Z13tiled_mat_mulPfS_S_iiiiii
// _ZZ13tiled_mat_mulPfS_S_iiiiiiE3Mds has been demoted
// _ZZ13tiled_mat_mulPfS_S_iiiiiiE3Nds has been demoted

.visible .entry _Z13tiled_mat_mulPfS_S_iiiiii(
	.param .u64 .ptr .align 1 _Z13tiled_mat_mulPfS_S_iiiiii_param_0,
	.param .u64 .ptr .align 1 _Z13tiled_mat_mulPfS_S_iiiiii_param_1,
	.param .u64 .ptr .align 1 _Z13tiled_mat_mulPfS_S_iiiiii_param_2,
	.param .u32 _Z13tiled_mat_mulPfS_S_iiiiii_param_3,
	.param .u32 _Z13tiled_mat_mulPfS_S_iiiiii_param_4,
	.param .u32 _Z13tiled_mat_mulPfS_S_iiiiii_param_5,
	.param .u32 _Z13tiled_mat_mulPfS_S_iiiiii_param_6,
	.param .u32 _Z13tiled_mat_mulPfS_S_iiiiii_param_7,
	.param .u32 _Z13tiled_mat_mulPfS_S_iiiiii_param_8
)
{
	.reg .pred 	%p<12>;
	.reg .b32 	%r<37>;
	.reg .b32 	%f<67>;
	.reg .b64 	%rd<13>;
	// demoted variable
	.shared .align 4 .b8 _ZZ13tiled_mat_mulPfS_S_iiiiiiE3Mds[1024];
	// demoted variable
	.shared .align 4 .b8 _ZZ13tiled_mat_mulPfS_S_iiiiiiE3Nds[1024];
	ld.param.u64 	%rd3, [_Z13tiled_mat_mulPfS_S_iiiiii_param_0];
	ld.param.u64 	%rd4, [_Z13tiled_mat_mulPfS_S_iiiiii_param_1];
	ld.param.u64 	%rd5, [_Z13tiled_mat_mulPfS_S_iiiiii_param_2];
	ld.param.u32 	%r15, [_Z13tiled_mat_mulPfS_S_iiiiii_param_3];
	ld.param.u32 	%r16, [_Z13tiled_mat_mulPfS_S_iiiiii_param_4];
	ld.param.u32 	%r17, [_Z13tiled_mat_mulPfS_S_iiiiii_param_5];
	ld.param.u32 	%r18, [_Z13tiled_mat_mulPfS_S_iiiiii_param_6];
	ld.param.u32 	%r19, [_Z13tiled_mat_mulPfS_S_iiiiii_param_7];
	ld.param.u32 	%r20, [_Z13tiled_mat_mulPfS_S_iiiiii_param_8];
	mov.u32 	%r21, %ctaid.x;
	mov.u32 	%r22, %ctaid.y;
	mov.u32 	%r1, %tid.x;
	mov.u32 	%r2, %tid.y;
	shl.b32 	%r23, %r22, 4;
	add.s32 	%r3, %r23, %r2;
	shl.b32 	%r24, %r21, 4;
	add.s32 	%r4, %r24, %r1;
	cvt.rn.f32.s32 	%f10, %r16;
	mul.f32 	%f11, %f10, 0f3D800000;
	cvt.rpi.f32.f32 	%f1, %f11;
	setp.leu.f32 	%p1, %f1, 0f00000000;
	mov.f32 	%f66, 0f00000000;
	@%p1 bra 	$L__BB0_7;
	shl.b32 	%r26, %r2, 6;
	mov.u32 	%r27, _ZZ13tiled_mat_mulPfS_S_iiiiiiE3Mds;
	add.s32 	%r5, %r27, %r26;
	shl.b32 	%r28, %r1, 2;
	add.s32 	%r6, %r5, %r28;
	mul.lo.s32 	%r7, %r16, %r3;
	mov.u32 	%r29, _ZZ13tiled_mat_mulPfS_S_iiiiiiE3Nds;
	add.s32 	%r9, %r29, %r28;
	add.s32 	%r8, %r9, %r26;
	cvta.to.global.u64 	%rd1, %rd3;
	cvta.to.global.u64 	%rd2, %rd4;
	mov.f32 	%f66, 0f00000000;
	mov.b32 	%r36, 0;
$L__BB0_2:
	setp.ge.s32 	%p2, %r3, %r15;
	shl.b32 	%r11, %r36, 4;
	add.s32 	%r30, %r11, %r1;
	setp.ge.s32 	%p3, %r30, %r16;
	mov.f32 	%f64, 0f00000000;
	or.pred  	%p4, %p2, %p3;
	@%p4 bra 	$L__BB0_4;
	add.s32 	%r31, %r30, %r7;
	mul.wide.s32 	%rd6, %r31, 4;
	add.s64 	%rd7, %rd1, %rd6;
	ld.global.f32 	%f64, [%rd7];
$L__BB0_4:
	setp.ge.s32 	%p5, %r4, %r18;
	st.shared.f32 	[%r6], %f64;
	add.s32 	%r13, %r11, %r2;
	setp.ge.s32 	%p6, %r13, %r17;
	mov.f32 	%f65, 0f00000000;
	or.pred  	%p7, %p5, %p6;
	@%p7 bra 	$L__BB0_6;
	mad.lo.s32 	%r33, %r13, %r18, %r4;
	mul.wide.s32 	%rd8, %r33, 4;
	add.s64 	%rd9, %rd2, %rd8;
	ld.global.f32 	%f65, [%rd9];
$L__BB0_6:
	st.shared.f32 	[%r8], %f65;
	bar.sync 	0;
	ld.shared.f32 	%f15, [%r5];
	ld.shared.f32 	%f16, [%r9];
	fma.rn.f32 	%f17, %f15, %f16, %f66;
	ld.shared.f32 	%f18, [%r5+4];
	ld.shared.f32 	%f19, [%r9+64];
	fma.rn.f32 	%f20, %f18, %f19, %f17;
	ld.shared.f32 	%f21, [%r5+8];
	ld.shared.f32 	%f22, [%r9+128];
	fma.rn.f32 	%f23, %f21, %f22, %f20;
	ld.shared.f32 	%f24, [%r5+12];
	ld.shared.f32 	%f25, [%r9+192];
	fma.rn.f32 	%f26, %f24, %f25, %f23;
	ld.shared.f32 	%f27, [%r5+16];
	ld.shared.f32 	%f28, [%r9+256];
	fma.rn.f32 	%f29, %f27, %f28, %f26;
	ld.shared.f32 	%f30, [%r5+20];
	ld.shared.f32 	%f31, [%r9+320];
	fma.rn.f32 	%f32, %f30, %f31, %f29;
	ld.shared.f32 	%f33, [%r5+24];
	ld.shared.f32 	%f34, [%r9+384];
	fma.rn.f32 	%f35, %f33, %f34, %f32;
	ld.shared.f32 	%f36, [%r5+28];
	ld.shared.f32 	%f37, [%r9+448];
	fma.rn.f32 	%f38, %f36, %f37, %f35;
	ld.shared.f32 	%f39, [%r5+32];
	ld.shared.f32 	%f40, [%r9+512];
	fma.rn.f32 	%f41, %f39, %f40, %f38;
	ld.shared.f32 	%f42, [%r5+36];
	ld.shared.f32 	%f43, [%r9+576];
	fma.rn.f32 	%f44, %f42, %f43, %f41;
	ld.shared.f32 	%f45, [%r5+40];
	ld.shared.f32 	%f46, [%r9+640];
	fma.rn.f32 	%f47, %f45, %f46, %f44;
	ld.shared.f32 	%f48, [%r5+44];
	ld.shared.f32 	%f49, [%r9+704];
	fma.rn.f32 	%f50, %f48, %f49, %f47;
	ld.shared.f32 	%f51, [%r5+48];
	ld.shared.f32 	%f52, [%r9+768];
	fma.rn.f32 	%f53, %f51, %f52, %f50;
	ld.shared.f32 	%f54, [%r5+52];
	ld.shared.f32 	%f55, [%r9+832];
	fma.rn.f32 	%f56, %f54, %f55, %f53;
	ld.shared.f32 	%f57, [%r5+56];
	ld.shared.f32 	%f58, [%r9+896];
	fma.rn.f32 	%f59, %f57, %f58, %f56;
	ld.shared.f32 	%f60, [%r5+60];
	ld.shared.f32 	%f61, [%r9+960];
	fma.rn.f32 	%f66, %f60, %f61, %f59;
	bar.sync 	0;
	add.s32 	%r36, %r36, 1;
	cvt.rn.f32.u32 	%f62, %r36;
	setp.gt.f32 	%p8, %f1, %f62;
	@%p8 bra 	$L__BB0_2;
$L__BB0_7:
	setp.ge.s32 	%p9, %r3, %r19;
	setp.ge.s32 	%p10, %r4, %r20;
	or.pred  	%p11, %p9, %p10;
	@%p11 bra 	$L__BB0_9;
	mad.lo.s32 	%r35, %r20, %r3, %r4;
	cvta.to.global.u64 	%rd10, %rd5;
	mul.wide.u32 	%rd11, %r35, 4;
	add.s64 	%rd12, %rd10, %rd11;
	st.global.f32 	[%rd12], %f66;
$L__BB0_9:
	ret;

}


// ===== COMPILED SASS (sm_100) =====

	.target	sm_100

	.elftype	@"ET_EXEC"


//--------------------- .note.nv.tkinfo           --------------------------
	.section	.note.nv.tkinfo,"",@"SHT_NOTE"
	.sectionflags	@"SHF_NOTE_NV_TKINFO"
	.tkinfo
        /*0018*/ 	.word	0x00000002
        /*0030*/ 	.string	""
        /*0030*/ 	.string	"ptxas"
        /*0030*/ 	.string	"Cuda compilation tools, release 13.0, V13.0.88"
        /*0030*/ 	.string	"Build cuda_13.0.r13.0/compiler.36424714_0"
        /*0030*/ 	.string	"-arch sm_100 -m 64 "



//--------------------- .note.nv.cuinfo           --------------------------
	.section	.note.nv.cuinfo,"",@"SHT_NOTE"
	.sectionflags	@"SHF_NOTE_NV_CUINFO"
        /*0018*/ 	.short	0x0002
        /*001a*/ 	.short	0x0064
        /*001c*/ 	.short	0x0082
	.zero		2


//--------------------- .nv.info                  --------------------------
	.section	.nv.info,"",@"SHT_CUDA_INFO"
	.align	4


	//----- nvinfo : EIATTR_REGCOUNT
	.align		4
        /*0000*/ 	.byte	0x04, 0x2f
        /*0002*/ 	.short	(.L_1 - .L_0)
	.align		4
.L_0:
        /*0004*/ 	.word	index@(_Z13tiled_mat_mulPfS_S_iiiiii)
        /*0008*/ 	.word	0x00000020


	//----- nvinfo : EIATTR_FRAME_SIZE
	.align		4
.L_1:
        /*000c*/ 	.byte	0x04, 0x11
        /*000e*/ 	.short	(.L_3 - .L_2)
	.align		4
.L_2:
        /*0010*/ 	.word	index@(_Z13tiled_mat_mulPfS_S_iiiiii)
        /*0014*/ 	.word	0x00000000


	//----- nvinfo : EIATTR_MIN_STACK_SIZE
	.align		4
.L_3:
        /*0018*/ 	.byte	0x04, 0x12
        /*001a*/ 	.short	(.L_5 - .L_4)
	.align		4
.L_4:
        /*001c*/ 	.word	index@(_Z13tiled_mat_mulPfS_S_iiiiii)
        /*0020*/ 	.word	0x00000000
.L_5:


//--------------------- .nv.compat                --------------------------
	.section	.nv.compat,"",@"SHT_CUDA_COMPAT_INFO"
	.align	4
        /*0000*/ 	.byte	0x02, 0x09, 0x00, 0x00, 0x02, 0x02, 0x01, 0x00, 0x02, 0x05, 0x05, 0x00, 0x03, 0x07, 0x01, 0x01
        /*0010*/ 	.byte	0x02, 0x03, 0x00, 0x00, 0x02, 0x06, 0x01, 0x00, 0x04, 0x0b, 0x08, 0x00, 0x09, 0x00, 0x00, 0x00
        /*0020*/ 	.byte	0x00, 0x00, 0x00, 0x00


//--------------------- .nv.info._Z13tiled_mat_mulPfS_S_iiiiii --------------------------
	.section	.nv.info._Z13tiled_mat_mulPfS_S_iiiiii,"",@"SHT_CUDA_INFO"
	.sectionflags	@""
	.align	4


	//----- nvinfo : EIATTR_CUDA_API_VERSION
	.align		4
        /*0000*/ 	.byte	0x04, 0x37
        /*0002*/ 	.short	(.L_7 - .L_6)
.L_6:
        /*0004*/ 	.word	0x00000082


	//----- nvinfo : EIATTR_KPARAM_INFO
	.align		4
.L_7:
        /*0008*/ 	.byte	0x04, 0x17
        /*000a*/ 	.short	(.L_9 - .L_8)
.L_8:
        /*000c*/ 	.word	0x00000000
        /*0010*/ 	.short	0x0008
        /*0012*/ 	.short	0x002c
        /*0014*/ 	.byte	0x00, 0xf0, 0x11, 0x00


	//----- nvinfo : EIATTR_KPARAM_INFO
	.align		4
.L_9:
        /*0018*/ 	.byte	0x04, 0x17
        /*001a*/ 	.short	(.L_11 - .L_10)
.L_10:
        /*001c*/ 	.word	0x00000000
        /*0020*/ 	.short	0x0007
        /*0022*/ 	.short	0x0028
        /*0024*/ 	.byte	0x00, 0xf0, 0x11, 0x00


	//----- nvinfo : EIATTR_KPARAM_INFO
	.align		4
.L_11:
        /*0028*/ 	.byte	0x04, 0x17
        /*002a*/ 	.short	(.L_13 - .L_12)
.L_12:
        /*002c*/ 	.word	0x00000000
        /*0030*/ 	.short	0x0006
        /*0032*/ 	.short	0x0024
        /*0034*/ 	.byte	0x00, 0xf0, 0x11, 0x00


	//----- nvinfo : EIATTR_KPARAM_INFO
	.align		4
.L_13:
        /*0038*/ 	.byte	0x04, 0x17
        /*003a*/ 	.short	(.L_15 - .L_14)
.L_14:
        /*003c*/ 	.word	0x00000000
        /*0040*/ 	.short	0x0005
        /*0042*/ 	.short	0x0020
        /*0044*/ 	.byte	0x00, 0xf0, 0x11, 0x00


	//----- nvinfo : EIATTR_KPARAM_INFO
	.align		4
.L_15:
        /*0048*/ 	.byte	0x04, 0x17
        /*004a*/ 	.short	(.L_17 - .L_16)
.L_16:
        /*004c*/ 	.word	0x00000000
        /*0050*/ 	.short	0x0004
        /*0052*/ 	.short	0x001c
        /*0054*/ 	.byte	0x00, 0xf0, 0x11, 0x00


	//----- nvinfo : EIATTR_KPARAM_INFO
	.align		4
.L_17:
        /*0058*/ 	.byte	0x04, 0x17
        /*005a*/ 	.short	(.L_19 - .L_18)
.L_18:
        /*005c*/ 	.word	0x00000000
        /*0060*/ 	.short	0x0003
        /*0062*/ 	.short	0x0018
        /*0064*/ 	.byte	0x00, 0xf0, 0x11, 0x00


	//----- nvinfo : EIATTR_KPARAM_INFO
	.align		4
.L_19:
        /*0068*/ 	.byte	0x04, 0x17
        /*006a*/ 	.short	(.L_21 - .L_20)
.L_20:
        /*006c*/ 	.word	0x00000000
        /*0070*/ 	.short	0x0002
        /*0072*/ 	.short	0x0010
        /*0074*/ 	.byte	0x00, 0xf5, 0x21, 0x00


	//----- nvinfo : EIATTR_KPARAM_INFO
	.align		4
.L_21:
        /*0078*/ 	.byte	0x04, 0x17
        /*007a*/ 	.short	(.L_23 - .L_22)
.L_22:
        /*007c*/ 	.word	0x00000000
        /*0080*/ 	.short	0x0001
        /*0082*/ 	.short	0x0008
        /*0084*/ 	.byte	0x00, 0xf5, 0x21, 0x00


	//----- nvinfo : EIATTR_KPARAM_INFO
	.align		4
.L_23:
        /*0088*/ 	.byte	0x04, 0x17
        /*008a*/ 	.short	(.L_25 - .L_24)
.L_24:
        /*008c*/ 	.word	0x00000000
        /*0090*/ 	.short	0x0000
        /*0092*/ 	.short	0x0000
        /*0094*/ 	.byte	0x00, 0xf5, 0x21, 0x00


	//----- nvinfo : EIATTR_SPARSE_MMA_MASK
	.align		4
.L_25:
        /*0098*/ 	.byte	0x03, 0x50
        /*009a*/ 	.short	0x0000


	//----- nvinfo : EIATTR_MAXREG_COUNT
	.align		4
        /*009c*/ 	.byte	0x03, 0x1b
        /*009e*/ 	.short	0x00ff


	//----- nvinfo : EIATTR_NUM_BARRIERS
	.align		4
        /*00a0*/ 	.byte	0x02, 0x4c
        /*00a2*/ 	.byte	0x01
	.zero		1


	//----- nvinfo : EIATTR_MERCURY_ISA_VERSION
	.align		4
        /*00a4*/ 	.byte	0x03, 0x5f
        /*00a6*/ 	.short	0x0101


	//----- nvinfo : EIATTR_VRC_CTA_INIT_COUNT
	.align		4
        /*00a8*/ 	.byte	0x02, 0x4a
	.zero		1
	.zero		1


	//----- nvinfo : EIATTR_EXIT_INSTR_OFFSETS
	.align		4
        /*00ac*/ 	.byte	0x04, 0x1c
        /*00ae*/ 	.short	(.L_27 - .L_26)


	//   ....[0]....
.L_26:
        /*00b0*/ 	.word	0x000005b0


	//   ....[1]....
        /*00b4*/ 	.word	0x00000600


	//----- nvinfo : EIATTR_CBANK_PARAM_SIZE
	.align		4
.L_27:
        /*00b8*/ 	.byte	0x03, 0x19
        /*00ba*/ 	.short	0x0030


	//----- nvinfo : EIATTR_PARAM_CBANK
	.align		4
        /*00bc*/ 	.byte	0x04, 0x0a
        /*00be*/ 	.short	(.L_29 - .L_28)
	.align		4
.L_28:
        /*00c0*/ 	.word	index@(.nv.constant0._Z13tiled_mat_mulPfS_S_iiiiii)
        /*00c4*/ 	.short	0x0380
        /*00c6*/ 	.short	0x0030


	//----- nvinfo : EIATTR_SW_WAR
	.align		4
.L_29:
        /*00c8*/ 	.byte	0x04, 0x36
        /*00ca*/ 	.short	(.L_31 - .L_30)
.L_30:
        /*00cc*/ 	.word	0x00000008
.L_31:


//--------------------- .nv.callgraph             --------------------------
	.section	.nv.callgraph,"",@"SHT_CUDA_CALLGRAPH"
	.align	4
	.sectionentsize	8
	.align		4
        /*0000*/ 	.word	0x00000000
	.align		4
        /*0004*/ 	.word	0xffffffff
	.align		4
        /*0008*/ 	.word	0x00000000
	.align		4
        /*000c*/ 	.word	0xfffffffe
	.align		4
        /*0010*/ 	.word	0x00000000
	.align		4
        /*0014*/ 	.word	0xfffffffd
	.align		4
        /*0018*/ 	.word	0x00000000
	.align		4
        /*001c*/ 	.word	0xfffffffc


//--------------------- .text._Z13tiled_mat_mulPfS_S_iiiiii --------------------------
	.section	.text._Z13tiled_mat_mulPfS_S_iiiiii,"ax",@progbits
	.align	128
        .global         _Z13tiled_mat_mulPfS_S_iiiiii
        .type           _Z13tiled_mat_mulPfS_S_iiiiii,@function
        .size           _Z13tiled_mat_mulPfS_S_iiiiii,(.L_x_3 - _Z13tiled_mat_mulPfS_S_iiiiii)
        .other          _Z13tiled_mat_mulPfS_S_iiiiii,@"STO_CUDA_ENTRY STV_DEFAULT"
_Z13tiled_mat_mulPfS_S_iiiiii:
.text._Z13tiled_mat_mulPfS_S_iiiiii:
[----:B------:R-:W-:Y:S01]  /*0000*/  LDC R1, c[0x0][0x37c] ;  /* 0x0000df00ff017b82 */ /* 0x000fe20000000800 */
[----:B------:R-:W0:Y:S01]  /*0010*/  LDCU UR4, c[0x0][0x39c] ;  /* 0x00007380ff0477ac */ /* 0x000e220008000800 */
[----:B------:R-:W1:Y:S01]  /*0020*/  S2R R17, SR_CTAID.Y ;  /* 0x0000000000117919 */ /* 0x000e620000002600 */
[----:B------:R-:W-:Y:S01]  /*0030*/  HFMA2 R5, -RZ, RZ, 0, 0 ;  /* 0x00000000ff057431 */ /* 0x000fe200000001ff */
[----:B------:R-:W2:Y:S01]  /*0040*/  LDCU.64 UR8, c[0x0][0x358] ;  /* 0x00006b00ff0877ac */ /* 0x000ea20008000a00 */
[----:B------:R-:W1:Y:S01]  /*0050*/  S2R R0, SR_TID.Y ;  /* 0x0000000000007919 */ /* 0x000e620000002200 */
[----:B------:R-:W3:Y:S01]  /*0060*/  S2R R7, SR_CTAID.X ;  /* 0x0000000000077919 */ /* 0x000ee20000002500 */
[----:B------:R-:W3:Y:S01]  /*0070*/  S2R R2, SR_TID.X ;  /* 0x0000000000027919 */ /* 0x000ee20000002100 */
[----:B0-----:R-:W-:-:S05]  /*0080*/  I2FP.F32.S32 R3, UR4 ;  /* 0x0000000400037c45 */ /* 0x001fca0008201400 */
[----:B------:R-:W-:-:S06]  /*0090*/  FMUL R3, R3, 0.0625 ;  /* 0x3d80000003037820 */ /* 0x000fcc0000400000 */
[----:B------:R-:W0:Y:S01]  /*00a0*/  FRND.CEIL R3, R3 ;  /* 0x0000000300037307 */ /* 0x000e220000209000 */
[----:B-1----:R-:W-:Y:S02]  /*00b0*/  LEA R17, R17, R0, 0x4 ;  /* 0x0000000011117211 */ /* 0x002fe400078e20ff */
[----:B0-----:R-:W-:Y:S02]  /*00c0*/  FSETP.GT.AND P0, PT, R3, RZ, PT ;  /* 0x000000ff0300720b */ /* 0x001fe40003f04000 */
[----:B---3--:R-:W-:-:S11]  /*00d0*/  LEA R18, R7, R2, 0x4 ;  /* 0x0000000207127211 */ /* 0x008fd600078e20ff */
[----:B--2---:R-:W-:Y:S05]  /*00e0*/  @!P0 BRA `(.L_x_0) ;  /* 0x0000000400248947 */ /* 0x004fea0003800000 */
[----:B------:R-:W0:Y:S01]  /*00f0*/  S2UR UR6, SR_CgaCtaId ;  /* 0x00000000000679c3 */ /* 0x000e220000008800 */
[----:B------:R-:W-:Y:S01]  /*0100*/  UMOV UR4, 0x400 ;  /* 0x0000040000047882 */ /* 0x000fe20000000000 */
[----:B------:R-:W-:Y:S01]  /*0110*/  MOV R5, RZ ;  /* 0x000000ff00057202 */ /* 0x000fe20000000f00 */
[----:B------:R-:W-:Y:S01]  /*0120*/  UIADD3 UR5, UPT, UPT, UR4, 0x400, URZ ;  /* 0x0000040004057890 */ /* 0x000fe2000fffe0ff */
[----:B------:R-:W-:Y:S01]  /*0130*/  MOV R23, RZ ;  /* 0x000000ff00177202 */ /* 0x000fe20000000f00 */
[----:B------:R-:W1:Y:S01]  /*0140*/  LDCU.64 UR10, c[0x0][0x398] ;  /* 0x00007300ff0a77ac */ /* 0x000e620008000a00 */
[----:B------:R-:W2:Y:S01]  /*0150*/  LDCU.64 UR12, c[0x0][0x3a0] ;  /* 0x00007400ff0c77ac */ /* 0x000ea20008000a00 */
[----:B0-----:R-:W-:Y:S02]  /*0160*/  ULEA UR4, UR6, UR4, 0x18 ;  /* 0x0000000406047291 */ /* 0x001fe4000f8ec0ff */
[----:B------:R-:W-:-:S04]  /*0170*/  ULEA UR5, UR6, UR5, 0x18 ;  /* 0x0000000506057291 */ /* 0x000fc8000f8ec0ff */
[----:B------:R-:W-:Y:S02]  /*0180*/  LEA R19, R0, UR4, 0x6 ;  /* 0x0000000400137c11 */ /* 0x000fe4000f8e30ff */
[C---:B------:R-:W-:Y:S02]  /*0190*/  LEA R21, R2.reuse, UR5, 0x2 ;  /* 0x0000000502157c11 */ /* 0x040fe4000f8e10ff */
[----:B------:R-:W-:Y:S02]  /*01a0*/  LEA R20, R2, R19, 0x2 ;  /* 0x0000001302147211 */ /* 0x000fe400078e10ff */
[----:B-12---:R-:W-:-:S07]  /*01b0*/  LEA R16, R0, R21, 0x6 ;  /* 0x0000001500107211 */ /* 0x006fce00078e30ff */
.L_x_1:
[C---:B------:R-:W-:Y:S02]  /*01c0*/  LEA R4, R23.reuse, R2, 0x4 ;  /* 0x0000000217047211 */ /* 0x040fe400078e20ff */
[----:B------:R-:W-:Y:S02]  /*01d0*/  LEA R25, R23, R0, 0x4 ;  /* 0x0000000017197211 */ /* 0x000fe400078e20ff */
[----:B------:R-:W-:Y:S02]  /*01e0*/  ISETP.GE.AND P1, PT, R4, UR11, PT ;  /* 0x0000000b04007c0c */ /* 0x000fe4000bf26270 */
[----:B------:R-:W-:Y:S02]  /*01f0*/  ISETP.GE.AND P0, PT, R25, UR12, PT ;  /* 0x0000000c19007c0c */ /* 0x000fe4000bf06270 */
[----:B------:R-:W-:Y:S02]  /*0200*/  ISETP.GE.OR P1, PT, R17, UR10, P1 ;  /* 0x0000000a11007c0c */ /* 0x000fe40008f26670 */
[----:B------:R-:W-:-:S02]  /*0210*/  ISETP.GE.OR P0, PT, R18, UR13, P0 ;  /* 0x0000000d12007c0c */ /* 0x000fc40008706670 */
[----:B------:R-:W-:-:S09]  /*0220*/  MOV R27, RZ ;  /* 0x000000ff001b7202 */ /* 0x000fd20000000f00 */
[----:B------:R-:W0:Y:S01]  /*0230*/  @!P1 LDC.64 R6, c[0x0][0x380] ;  /* 0x0000e000ff069b82 */ /* 0x000e220000000a00 */
[----:B------:R-:W-:Y:S02]  /*0240*/  @!P1 IMAD R11, R17, UR11, R4 ;  /* 0x0000000b110b9c24 */ /* 0x000fe4000f8e0204 */
[----:B------:R-:W-:Y:S02]  /*0250*/  HFMA2 R4, -RZ, RZ, 0, 0 ;  /* 0x00000000ff047431 */ /* 0x000fe400000001ff */
[----:B------:R-:W-:-:S03]  /*0260*/  @!P0 IMAD R25, R25, UR13, R18 ;  /* 0x0000000d19198c24 */ /* 0x000fc6000f8e0212 */
[----:B------:R-:W1:Y:S01]  /*0270*/  @!P0 LDC.64 R8, c[0x0][0x388] ;  /* 0x0000e200ff088b82 */ /* 0x000e620000000a00 */
[----:B0-----:R-:W-:-:S05]  /*0280*/  @!P1 IMAD.WIDE R6, R11, 0x4, R6 ;  /* 0x000000040b069825 */ /* 0x001fca00078e0206 */
[----:B------:R-:W2:Y:S01]  /*0290*/  @!P1 LDG.E R27, desc[UR8][R6.64] ;  /* 0x00000008061b9981 */ /* 0x000ea2000c1e1900 */
[----:B-1----:R-:W-:-:S05]  /*02a0*/  @!P0 IMAD.WIDE R24, R25, 0x4, R8 ;  /* 0x0000000419188825 */ /* 0x002fca00078e0208 */
[----:B------:R-:W3:Y:S01]  /*02b0*/  @!P0 LDG.E R4, desc[UR8][R24.64] ;  /* 0x0000000818048981 */ /* 0x000ee2000c1e1900 */
[----:B------:R-:W-:-:S03]  /*02c0*/  IADD3 R23, PT, PT, R23, 0x1, RZ ;  /* 0x0000000117177810 */ /* 0x000fc60007ffe0ff */
[----:B--2---:R-:W-:Y:S04]  /*02d0*/  STS [R20], R27 ;  /* 0x0000001b14007388 */ /* 0x004fe80000000800 */
[----:B---3--:R-:W-:Y:S01]  /*02e0*/  STS [R16], R4 ;  /* 0x0000000410007388 */ /* 0x008fe20000000800 */
[----:B------:R-:W-:Y:S06]  /*02f0*/  BAR.SYNC.DEFER_BLOCKING 0x0 ;  /* 0x0000000000007b1d */ /* 0x000fec0000010000 */
[----:B------:R-:W-:Y:S04]  /*0300*/  LDS R28, [R21] ;  /* 0x00000000151c7984 */ /* 0x000fe80000000800 */
[----:B------:R-:W0:Y:S04]  /*0310*/  LDS.128 R8, [R19] ;  /* 0x0000000013087984 */ /* 0x000e280000000c00 */
[----:B------:R-:W1:Y:S04]  /*0320*/  LDS R7, [R21+0x40] ;  /* 0x0000400015077984 */ /* 0x000e680000000800 */
[----:B------:R-:W2:Y:S04]  /*0330*/  LDS R6, [R21+0x80] ;  /* 0x0000800015067984 */ /* 0x000ea80000000800 */
[----:B------:R-:W3:Y:S04]  /*0340*/  LDS R26, [R21+0xc0] ;  /* 0x0000c000151a7984 */ /* 0x000ee80000000800 */
[----:B------:R-:W-:Y:S04]  /*0350*/  LDS R29, [R21+0x100] ;  /* 0x00010000151d7984 */ /* 0x000fe80000000800 */
[----:B------:R-:W4:Y:S04]  /*0360*/  LDS.128 R12, [R19+0x10] ;  /* 0x00001000130c7984 */ /* 0x000f280000000c00 */
[----:B------:R-:W5:Y:S04]  /*0370*/  LDS R22, [R21+0x140] ;  /* 0x0001400015167984 */ /* 0x000f680000000800 */
[----:B------:R-:W5:Y:S04]  /*0380*/  LDS R25, [R21+0x180] ;  /* 0x0001800015197984 */ /* 0x000f680000000800 */
[----:B------:R-:W-:Y:S01]  /*0390*/  LDS R27, [R21+0x200] ;  /* 0x00020000151b7984 */ /* 0x000fe20000000800 */
[----:B0-----:R-:W-:-:S03]  /*03a0*/  FFMA R28, R8, R28, R5 ;  /* 0x0000001c081c7223 */ /* 0x001fc60000000005 */
[----:B------:R-:W0:Y:S01]  /*03b0*/  LDS R8, [R21+0x1c0] ;  /* 0x0001c00015087984 */ /* 0x000e220000000800 */
[----:B-1----:R-:W-:-:S04]  /*03c0*/  FFMA R7, R7, R9, R28 ;  /* 0x0000000907077223 */ /* 0x002fc8000000001c */
[----:B--2---:R-:W-:Y:S02]  /*03d0*/  FFMA R9, R6, R10, R7 ;  /* 0x0000000a06097223 */ /* 0x004fe40000000007 */
[----:B------:R-:W1:Y:S02]  /*03e0*/  LDS.128 R4, [R19+0x20] ;  /* 0x0000200013047984 */ /* 0x000e640000000c00 */
[----:B---3--:R-:W-:-:S04]  /*03f0*/  FFMA R9, R26, R11, R9 ;  /* 0x0000000b1a097223 */ /* 0x008fc80000000009 */
[----:B----4-:R-:W-:Y:S02]  /*0400*/  FFMA R9, R12, R29, R9 ;  /* 0x0000001d0c097223 */ /* 0x010fe40000000009 */
[----:B------:R-:W2:Y:S02]  /*0410*/  LDS R12, [R21+0x240] ;  /* 0x00024000150c7984 */ /* 0x000ea40000000800 */
[----:B-----5:R-:W-:Y:S02]  /*0420*/  FFMA R22, R22, R13, R9 ;  /* 0x0000000d16167223 */ /* 0x020fe40000000009 */
[----:B------:R-:W3:Y:S02]  /*0430*/  LDS R13, [R21+0x280] ;  /* 0x00028000150d7984 */ /* 0x000ee40000000800 */
[----:B------:R-:W-:Y:S02]  /*0440*/  FFMA R25, R25, R14, R22 ;  /* 0x0000000e19197223 */ /* 0x000fe40000000016 */
[----:B------:R-:W4:Y:S04]  /*0450*/  LDS R14, [R21+0x2c0] ;  /* 0x0002c000150e7984 */ /* 0x000f280000000800 */
[----:B------:R-:W-:Y:S01]  /*0460*/  LDS R22, [R21+0x340] ;  /* 0x0003400015167984 */ /* 0x000fe20000000800 */
[----:B0-----:R-:W-:-:S03]  /*0470*/  FFMA R29, R8, R15, R25 ;  /* 0x0000000f081d7223 */ /* 0x001fc60000000019 */
[----:B------:R-:W-:Y:S04]  /*0480*/  LDS R25, [R21+0x300] ;  /* 0x0003000015197984 */ /* 0x000fe80000000800 */
[----:B------:R-:W0:Y:S04]  /*0490*/  LDS.128 R8, [R19+0x30] ;  /* 0x0000300013087984 */ /* 0x000e280000000c00 */
[----:B------:R-:W5:Y:S01]  /*04a0*/  LDS R15, [R21+0x380] ;  /* 0x00038000150f7984 */ /* 0x000f620000000800 */
[----:B-1----:R-:W-:-:S03]  /*04b0*/  FFMA R27, R4, R27, R29 ;  /* 0x0000001b041b7223 */ /* 0x002fc6000000001d */
[----:B------:R-:W1:Y:S01]  /*04c0*/  LDS R4, [R21+0x3c0] ;  /* 0x0003c00015047984 */ /* 0x000e620000000800 */
[----:B--2---:R-:W-:-:S04]  /*04d0*/  FFMA R12, R12, R5, R27 ;  /* 0x000000050c0c7223 */ /* 0x004fc8000000001b */
[----:B---3--:R-:W-:Y:S01]  /*04e0*/  FFMA R13, R13, R6, R12 ;  /* 0x000000060d0d7223 */ /* 0x008fe2000000000c */
[----:B------:R-:W-:-:S03]  /*04f0*/  I2FP.F32.U32 R6, R23 ;  /* 0x0000001700067245 */ /* 0x000fc60000201000 */
[----:B----4-:R-:W-:Y:S01]  /*0500*/  FFMA R7, R14, R7, R13 ;  /* 0x000000070e077223 */ /* 0x010fe2000000000d */
[----:B------:R-:W-:Y:S01]  /*0510*/  BAR.SYNC.DEFER_BLOCKING 0x0 ;  /* 0x0000000000007b1d */ /* 0x000fe20000010000 */
[----:B------:R-:W-:Y:S02]  /*0520*/  FSETP.GT.AND P0, PT, R3, R6, PT ;  /* 0x000000060300720b */ /* 0x000fe40003f04000 */
[----:B0-----:R-:W-:-:S04]  /*0530*/  FFMA R7, R8, R25, R7 ;  /* 0x0000001908077223 */ /* 0x001fc80000000007 */
[----:B------:R-:W-:-:S04]  /*0540*/  FFMA R22, R22, R9, R7 ;  /* 0x0000000916167223 */ /* 0x000fc80000000007 */
[----:B-----5:R-:W-:-:S04]  /*0550*/  FFMA R15, R15, R10, R22 ;  /* 0x0000000a0f0f7223 */ /* 0x020fc80000000016 */
[----:B-1----:R-:W-:Y:S01]  /*0560*/  FFMA R5, R4, R11, R15 ;  /* 0x0000000b04057223 */ /* 0x002fe2000000000f */
[----:B------:R-:W-:Y:S06]  /*0570*/  @P0 BRA `(.L_x_1) ;  /* 0xfffffffc00100947 */ /* 0x000fec000383ffff */
.L_x_0:
[----:B------:R-:W0:Y:S02]  /*0580*/  LDCU.64 UR4, c[0x0][0x3a8] ;  /* 0x00007500ff0477ac */ /* 0x000e240008000a00 */
[----:B0-----:R-:W-:-:S04]  /*0590*/  ISETP.GE.AND P0, PT, R18, UR5, PT ;  /* 0x0000000512007c0c */ /* 0x001fc8000bf06270 */
[----:B------:R-:W-:-:S13]  /*05a0*/  ISETP.GE.OR P0, PT, R17, UR4, P0 ;  /* 0x0000000411007c0c */ /* 0x000fda0008706670 */
[----:B------:R-:W-:Y:S05]  /*05b0*/  @P0 EXIT ;  /* 0x000000000000094d */ /* 0x000fea0003800000 */
[----:B------:R-:W0:Y:S01]  /*05c0*/  LDC.64 R2, c[0x0][0x390] ;  /* 0x0000e400ff027b82 */ /* 0x000e220000000a00 */
[----:B------:R-:W-:-:S04]  /*05d0*/  IMAD R17, R17, UR5, R18 ;  /* 0x0000000511117c24 */ /* 0x000fc8000f8e0212 */
[----:B0-----:R-:W-:-:S05]  /*05e0*/  IMAD.WIDE.U32 R2, R17, 0x4, R2 ;  /* 0x0000000411027825 */ /* 0x001fca00078e0002 */
[----:B------:R-:W-:Y:S01]  /*05f0*/  STG.E desc[UR8][R2.64], R5 ;  /* 0x0000000502007986 */ /* 0x000fe2000c101908 */
[----:B------:R-:W-:Y:S05]  /*0600*/  EXIT ;  /* 0x000000000000794d */ /* 0x000fea0003800000 */
.L_x_2:
[----:B------:R-:W-:-:S00]  /*0610*/  BRA `(.L_x_2) ;  /* 0xfffffffc00fc7947 */ /* 0x000fc0000383ffff */
[----:B------:R-:W-:-:S00]  /*0620*/  NOP ;  /* 0x0000000000007918 */ /* 0x000fc00000000000 */
        /* <DEDUP_REMOVED lines=13> */
.L_x_3:


//--------------------- .nv.shared._Z13tiled_mat_mulPfS_S_iiiiii --------------------------
	.section	.nv.shared._Z13tiled_mat_mulPfS_S_iiiiii,"aw",@nobits
	.sectionflags	@""
	.align	4
.nv.shared._Z13tiled_mat_mulPfS_S_iiiiii:
	.zero		3072


//--------------------- .nv.shared.reserved.0     --------------------------
	.section	.nv.shared.reserved.0,"aw",@nobits
	.weak		__nv_reservedSMEM_offset_0_alias
	.size		__nv_reservedSMEM_offset_0_alias, 0, 64
	.other		__nv_reservedSMEM_offset_0_alias,@"STO_CUDA_RESERVED_SHARED STV_DEFAULT"
__nv_reservedSMEM_offset_0_alias:
	.zero		0
	.zero		64


//--------------------- .nv.constant0._Z13tiled_mat_mulPfS_S_iiiiii --------------------------
	.section	.nv.constant0._Z13tiled_mat_mulPfS_S_iiiiii,"a",@progbits
	.sectionflags	@""
	.align	4
.nv.constant0._Z13tiled_mat_mulPfS_S_iiiiii:
	.zero		944


//--------------------- SYMBOLS --------------------------

	.type		.nv.reservedSmem.offset0,@object
	.size		.nv.reservedSmem.offset0,0x4
	.type		.nv.reservedSmem.cap,@object
	.size		.nv.reservedSmem.cap,0x4
